//
// Generated by NVIDIA NVVM Compiler
//
// Compiler Build ID: CL-36424714
// Cuda compilation tools, release 13.0, V13.0.88
// Based on NVVM 20.0.0
//

.version 9.0
.target sm_100
.address_size 64

	// .globl	_Z17rotate_matrix_gpuPPsS0_
// _ZZ17rotate_matrix_gpuPPsS0_E13output_matrix has been demoted

.visible .entry _Z17rotate_matrix_gpuPPsS0_(
	.param .u64 .ptr .align 1 _Z17rotate_matrix_gpuPPsS0__param_0,
	.param .u64 .ptr .align 1 _Z17rotate_matrix_gpuPPsS0__param_1
)
{
	.reg .pred 	%p<4>;
	.reg .b16 	%rs<3>;
	.reg .b32 	%r<17>;
	.reg .b64 	%rd<17>;
	// demoted variable
	.shared .align 2 .b8 _ZZ17rotate_matrix_gpuPPsS0_E13output_matrix[2048];
	ld.param.u64 	%rd1, [_Z17rotate_matrix_gpuPPsS0__param_0];
	ld.param.u64 	%rd2, [_Z17rotate_matrix_gpuPPsS0__param_1];
	mov.u32 	%r5, %ctaid.x;
	mov.u32 	%r6, %ntid.x;
	mov.u32 	%r1, %tid.x;
	mad.lo.s32 	%r2, %r5, %r6, %r1;
	mov.u32 	%r7, %ctaid.y;
	mov.u32 	%r8, %ntid.y;
	mov.u32 	%r3, %tid.y;
	mad.lo.s32 	%r9, %r7, %r8, %r3;
	setp.gt.s32 	%p1, %r2, 4095;
	setp.gt.u32 	%p2, %r9, 4095;
	or.pred  	%p3, %p1, %p2;
	@%p3 bra 	$L__BB0_2;
	cvta.to.global.u64 	%rd3, %rd1;
	cvta.to.global.u64 	%rd4, %rd2;
	sub.s32 	%r10, 4095, %r2;
	mul.wide.s32 	%rd5, %r10, 8;
	add.s64 	%rd6, %rd3, %rd5;
	ld.global.u64 	%rd7, [%rd6];
	cvta.to.global.u64 	%rd8, %rd7;
	sub.s32 	%r11, 4095, %r9;
	mul.wide.u32 	%rd9, %r11, 2;
	add.s64 	%rd10, %rd8, %rd9;
	ld.global.u16 	%rs1, [%rd10];
	shl.b32 	%r12, %r1, 6;
	mov.u32 	%r13, _ZZ17rotate_matrix_gpuPPsS0_E13output_matrix;
	add.s32 	%r14, %r13, %r12;
	shl.b32 	%r15, %r3, 1;
	add.s32 	%r16, %r14, %r15;
	st.shared.u16 	[%r16], %rs1;
	bar.sync 	0;
	ld.shared.u16 	%rs2, [%r16];
	mul.wide.s32 	%rd11, %r2, 8;
	add.s64 	%rd12, %rd4, %rd11;
	ld.global.u64 	%rd13, [%rd12];
	cvta.to.global.u64 	%rd14, %rd13;
	mul.wide.u32 	%rd15, %r9, 2;
	add.s64 	%rd16, %rd14, %rd15;
	st.global.u16 	[%rd16], %rs2;
$L__BB0_2:
	ret;

}


// ===== COMPILED SASS (sm_100) =====

	.target	sm_100

	.elftype	@"ET_EXEC"


//--------------------- .note.nv.tkinfo           --------------------------
	.section	.note.nv.tkinfo,"",@"SHT_NOTE"
	.sectionflags	@"SHF_NOTE_NV_TKINFO"
	.tkinfo
        /*0018*/ 	.word	0x00000002
        /*0030*/ 	.string	""
        /*0030*/ 	.string	"ptxas"
        /*0030*/ 	.string	"Cuda compilation tools, release 13.0, V13.0.88"
        /*0030*/ 	.string	"Build cuda_13.0.r13.0/compiler.36424714_0"
        /*0030*/ 	.string	"-arch sm_100 -m 64 "



//--------------------- .note.nv.cuinfo           --------------------------
	.section	.note.nv.cuinfo,"",@"SHT_NOTE"
	.sectionflags	@"SHF_NOTE_NV_CUINFO"
        /*0018*/ 	.short	0x0002
        /*001a*/ 	.short	0x0064
        /*001c*/ 	.short	0x0082
	.zero		2


//--------------------- .nv.info                  --------------------------
	.section	.nv.info,"",@"SHT_CUDA_INFO"
	.align	4


	//----- nvinfo : EIATTR_REGCOUNT
	.align		4
        /*0000*/ 	.byte	0x04, 0x2f
        /*0002*/ 	.short	(.L_1 - .L_0)
	.align		4
.L_0:
        /*0004*/ 	.word	index@(_Z17rotate_matrix_gpuPPsS0_)
        /*0008*/ 	.word	0x00000010


	//----- nvinfo : EIATTR_FRAME_SIZE
	.align		4
.L_1:
        /*000c*/ 	.byte	0x04, 0x11
        /*000e*/ 	.short	(.L_3 - .L_2)
	.align		4
.L_2:
        /*0010*/ 	.word	index@(_Z17rotate_matrix_gpuPPsS0_)
        /*0014*/ 	.word	0x00000000


	//----- nvinfo : EIATTR_MIN_STACK_SIZE
	.align		4
.L_3:
        /*0018*/ 	.byte	0x04, 0x12
        /*001a*/ 	.short	(.L_5 - .L_4)
	.align		4
.L_4:
        /*001c*/ 	.word	index@(_Z17rotate_matrix_gpuPPsS0_)
        /*0020*/ 	.word	0x00000000
.L_5:


//--------------------- .nv.compat                --------------------------
	.section	.nv.compat,"",@"SHT_CUDA_COMPAT_INFO"
	.align	4
        /*0000*/ 	.byte	0x02, 0x09, 0x00, 0x00, 0x02, 0x02, 0x01, 0x00, 0x02, 0x05, 0x05, 0x00, 0x03, 0x07, 0x01, 0x01
        /*0010*/ 	.byte	0x02, 0x03, 0x00, 0x00, 0x02, 0x06, 0x01, 0x00, 0x04, 0x0b, 0x08, 0x00, 0x09, 0x00, 0x00, 0x00
        /*0020*/ 	.byte	0x00, 0x00, 0x00, 0x00


//--------------------- .nv.info._Z17rotate_matrix_gpuPPsS0_ --------------------------
	.section	.nv.info._Z17rotate_matrix_gpuPPsS0_,"",@"SHT_CUDA_INFO"
	.sectionflags	@""
	.align	4


	//----- nvinfo : EIATTR_CUDA_API_VERSION
	.align		4
        /*0000*/ 	.byte	0x04, 0x37
        /*0002*/ 	.short	(.L_7 - .L_6)
.L_6:
        /*0004*/ 	.word	0x00000082


	//----- nvinfo : EIATTR_KPARAM_INFO
	.align		4
.L_7:
        /*0008*/ 	.byte	0x04, 0x17
        /*000a*/ 	.short	(.L_9 - .L_8)
.L_8:
        /*000c*/ 	.word	0x00000000
        /*0010*/ 	.short	0x0001
        /*0012*/ 	.short	0x0008
        /*0014*/ 	.byte	0x00, 0xf5, 0x21, 0x00


	//----- nvinfo : EIATTR_KPARAM_INFO
	.align		4
.L_9:
        /*0018*/ 	.byte	0x04, 0x17
        /*001a*/ 	.short	(.L_11 - .L_10)
.L_10:
        /*001c*/ 	.word	0x00000000
        /*0020*/ 	.short	0x0000
        /*0022*/ 	.short	0x0000
        /*0024*/ 	.byte	0x00, 0xf5, 0x21, 0x00


	//----- nvinfo : EIATTR_SPARSE_MMA_MASK
	.align		4
.L_11:
        /*0028*/ 	.byte	0x03, 0x50
        /*002a*/ 	.short	0x0000


	//----- nvinfo : EIATTR_MAXREG_COUNT
	.align		4
        /*002c*/ 	.byte	0x03, 0x1b
        /*002e*/ 	.short	0x00ff


	//----- nvinfo : EIATTR_NUM_BARRIERS
	.align		4
        /*0030*/ 	.byte	0x02, 0x4c
        /*0032*/ 	.byte	0x01
	.zero		1


	//----- nvinfo : EIATTR_MERCURY_ISA_VERSION
	.align		4
        /*0034*/ 	.byte	0x03, 0x5f
        /*0036*/ 	.short	0x0101


	//----- nvinfo : EIATTR_VRC_CTA_INIT_COUNT
	.align		4
        /*0038*/ 	.byte	0x02, 0x4a
	.zero		1
	.zero		1


	//----- nvinfo : EIATTR_EXIT_INSTR_OFFSETS
	.align		4
        /*003c*/ 	.byte	0x04, 0x1c
        /*003e*/ 	.short	(.L_13 - .L_12)


	//   ....[0]....
.L_12:
        /*0040*/ 	.word	0x000000b0


	//   ....[1]....
        /*0044*/ 	.word	0x00000210


	//----- nvinfo : EIATTR_CBANK_PARAM_SIZE
	.align		4
.L_13:
        /*0048*/ 	.byte	0x03, 0x19
        /*004a*/ 	.short	0x0010


	//----- nvinfo : EIATTR_PARAM_CBANK
	.align		4
        /*004c*/ 	.byte	0x04, 0x0a
        /*004e*/ 	.short	(.L_15 - .L_14)
	.align		4
.L_14:
        /*0050*/ 	.word	index@(.nv.constant0._Z17rotate_matrix_gpuPPsS0_)
        /*0054*/ 	.short	0x0380
        /*0056*/ 	.short	0x0010


	//----- nvinfo : EIATTR_SW_WAR
	.align		4
.L_15:
        /*0058*/ 	.byte	0x04, 0x36
        /*005a*/ 	.short	(.L_17 - .L_16)
.L_16:
        /*005c*/ 	.word	0x00000008
.L_17:


//--------------------- .nv.callgraph             --------------------------
	.section	.nv.callgraph,"",@"SHT_CUDA_CALLGRAPH"
	.align	4
	.sectionentsize	8
	.align		4
        /*0000*/ 	.word	0x00000000
	.align		4
        /*0004*/ 	.word	0xffffffff
	.align		4
        /*0008*/ 	.word	0x00000000
	.align		4
        /*000c*/ 	.word	0xfffffffe
	.align		4
        /*0010*/ 	.word	0x00000000
	.align		4
        /*0014*/ 	.word	0xfffffffd
	.align		4
        /*0018*/ 	.word	0x00000000
	.align		4
        /*001c*/ 	.word	0xfffffffc


//--------------------- .text._Z17rotate_matrix_gpuPPsS0_ --------------------------
	.section	.text._Z17rotate_matrix_gpuPPsS0_,"ax",@progbits
	.align	128
        .global         _Z17rotate_matrix_gpuPPsS0_
        .type           _Z17rotate_matrix_gpuPPsS0_,@function
        .size           _Z17rotate_matrix_gpuPPsS0_,(.L_x_1 - _Z17rotate_matrix_gpuPPsS0_)
        .other          _Z17rotate_matrix_gpuPPsS0_,@"STO_CUDA_ENTRY STV_DEFAULT"
_Z17rotate_matrix_gpuPPsS0_:
.text._Z17rotate_matrix_gpuPPsS0_:
[----:B------:R-:W-:Y:S01]  /*0000*/  LDC R1, c[0x0][0x37c] ;  /* 0x0000df00ff017b82 */ /* 0x000fe20000000800 */
[----:B------:R-:W0:Y:S07]  /*0010*/  S2R R13, SR_TID.Y ;  /* 0x00000000000d7919 */ /* 0x000e2e0000002200 */
[----:B------:R-:W1:Y:S01]  /*0020*/  LDC R9, c[0x0][0x360] ;  /* 0x0000d800ff097b82 */ /* 0x000e620000000800 */
[----:B------:R-:W1:Y:S07]  /*0030*/  S2R R0, SR_TID.X ;  /* 0x0000000000007919 */ /* 0x000e6e0000002100 */
[----:B------:R-:W0:Y:S08]  /*0040*/  S2UR UR5, SR_CTAID.Y ;  /* 0x00000000000579c3 */ /* 0x000e300000002600 */
[----:B------:R-:W0:Y:S08]  /*0050*/  LDC R11, c[0x0][0x364] ;  /* 0x0000d900ff0b7b82 */ /* 0x000e300000000800 */
[----:B------:R-:W1:Y:S01]  /*0060*/  S2UR UR4, SR_CTAID.X ;  /* 0x00000000000479c3 */ /* 0x000e620000002500 */
[----:B0-----:R-:W-:-:S05]  /*0070*/  IMAD R11, R11, UR5, R13 ;  /* 0x000000050b0b7c24 */ /* 0x001fca000f8e020d */
[----:B------:R-:W-:Y:S01]  /*0080*/  ISETP.GT.U32.AND P0, PT, R11, 0xfff, PT ;  /* 0x00000fff0b00780c */ /* 0x000fe20003f04070 */
[----:B-1----:R-:W-:-:S05]  /*0090*/  IMAD R9, R9, UR4, R0 ;  /* 0x0000000409097c24 */ /* 0x002fca000f8e0200 */
[----:B------:R-:W-:-:S13]  /*00a0*/  ISETP.GT.OR P0, PT, R9, 0xfff, P0 ;  /* 0x00000fff0900780c */ /* 0x000fda0000704670 */
[----:B------:R-:W-:Y:S05]  /*00b0*/  @P0 EXIT ;  /* 0x000000000000094d */ /* 0x000fea0003800000 */
[----:B------:R-:W0:Y:S01]  /*00c0*/  LDC.64 R2, c[0x0][0x380] ;  /* 0x0000e000ff027b82 */ /* 0x000e220000000a00 */
[----:B------:R-:W1:Y:S01]  /*00d0*/  LDCU.64 UR6, c[0x0][0x358] ;  /* 0x00006b00ff0677ac */ /* 0x000e620008000a00 */
[----:B------:R-:W-:-:S06]  /*00e0*/  IADD3 R5, PT, PT, -R9, 0xfff, RZ ;  /* 0x00000fff09057810 */ /* 0x000fcc0007ffe1ff */
[----:B------:R-:W2:Y:S08]  /*00f0*/  S2UR UR5, SR_CgaCtaId ;  /* 0x00000000000579c3 */ /* 0x000eb00000008800 */
[----:B------:R-:W3:Y:S01]  /*0100*/  LDC.64 R6, c[0x0][0x388] ;  /* 0x0000e200ff067b82 */ /* 0x000ee20000000a00 */
[----:B0-----:R-:W-:-:S06]  /*0110*/  IMAD.WIDE R2, R5, 0x8, R2 ;  /* 0x0000000805027825 */ /* 0x001fcc00078e0202 */
[----:B-1----:R-:W4:Y:S01]  /*0120*/  LDG.E.64 R2, desc[UR6][R2.64] ;  /* 0x0000000602027981 */ /* 0x002f22000c1e1b00 */
[----:B------:R-:W-:Y:S01]  /*0130*/  IADD3 R5, PT, PT, -R11, 0xfff, RZ ;  /* 0x00000fff0b057810 */ /* 0x000fe20007ffe1ff */
[----:B------:R-:W-:Y:S02]  /*0140*/  UMOV UR4, 0x400 ;  /* 0x0000040000047882 */ /* 0x000fe40000000000 */
[----:B--2---:R-:W-:Y:S02]  /*0150*/  ULEA UR4, UR5, UR4, 0x18 ;  /* 0x0000000405047291 */ /* 0x004fe4000f8ec0ff */
[----:B----4-:R-:W-:-:S06]  /*0160*/  IMAD.WIDE.U32 R4, R5, 0x2, R2 ;  /* 0x0000000205047825 */ /* 0x010fcc00078e0002 */
[----:B------:R-:W2:Y:S01]  /*0170*/  LDG.E.U16 R4, desc[UR6][R4.64] ;  /* 0x0000000604047981 */ /* 0x000ea2000c1e1500 */
[----:B------:R-:W-:Y:S01]  /*0180*/  LEA R0, R0, UR4, 0x6 ;  /* 0x0000000400007c11 */ /* 0x000fe2000f8e30ff */
[----:B---3--:R-:W-:-:S03]  /*0190*/  IMAD.WIDE R6, R9, 0x8, R6 ;  /* 0x0000000809067825 */ /* 0x008fc600078e0206 */
[----:B------:R-:W-:-:S05]  /*01a0*/  LEA R13, R13, R0, 0x1 ;  /* 0x000000000d0d7211 */ /* 0x000fca00078e08ff */
[----:B--2---:R-:W-:Y:S01]  /*01b0*/  STS.U16 [R13], R4 ;  /* 0x000000040d007388 */ /* 0x004fe20000000400 */
[----:B------:R-:W-:Y:S06]  /*01c0*/  BAR.SYNC.DEFER_BLOCKING 0x0 ;  /* 0x0000000000007b1d */ /* 0x000fec0000010000 */
[----:B------:R-:W2:Y:S04]  /*01d0*/  LDG.E.64 R6, desc[UR6][R6.64] ;  /* 0x0000000606067981 */ /* 0x000ea8000c1e1b00 */
[----:B------:R-:W0:Y:S01]  /*01e0*/  LDS.U16 R5, [R13] ;  /* 0x000000000d057984 */ /* 0x000e220000000400 */
[----:B--2---:R-:W-:-:S05]  /*01f0*/  IMAD.WIDE.U32 R2, R11, 0x2, R6 ;  /* 0x000000020b027825 */ /* 0x004fca00078e0006 */
[----:B0-----:R-:W-:Y:S01]  /*0200*/  STG.E.U16 desc[UR6][R2.64], R5 ;  /* 0x0000000502007986 */ /* 0x001fe2000c101506 */
[----:B------:R-:W-:Y:S05]  /*0210*/  EXIT ;  /* 0x000000000000794d */ /* 0x000fea0003800000 */
.L_x_0:
[----:B------:R-:W-:-:S00]  /*0220*/  BRA `(.L_x_0) ;  /* 0xfffffffc00fc7947 */ /* 0x000fc0000383ffff */
[----:B------:R-:W-:-:S00]  /*0230*/  NOP ;  /* 0x0000000000007918 */ /* 0x000fc00000000000 */
        /* <DEDUP_REMOVED lines=12> */
.L_x_1:


//--------------------- .nv.shared._Z17rotate_matrix_gpuPPsS0_ --------------------------
	.section	.nv.shared._Z17rotate_matrix_gpuPPsS0_,"aw",@nobits
	.sectionflags	@""
	.align	2
.nv.shared._Z17rotate_matrix_gpuPPsS0_:
	.zero		3072


//--------------------- .nv.shared.reserved.0     --------------------------
	.section	.nv.shared.reserved.0,"aw",@nobits
	.weak		__nv_reservedSMEM_offset_0_alias
	.size		__nv_reservedSMEM_offset_0_alias, 0, 64
	.other		__nv_reservedSMEM_offset_0_alias,@"STO_CUDA_RESERVED_SHARED STV_DEFAULT"
__nv_reservedSMEM_offset_0_alias:
	.zero		0
	.zero		64


//--------------------- .nv.constant0._Z17rotate_matrix_gpuPPsS0_ --------------------------
	.section	.nv.constant0._Z17rotate_matrix_gpuPPsS0_,"a",@progbits
	.sectionflags	@""
	.align	4
.nv.constant0._Z17rotate_matrix_gpuPPsS0_:
	.zero		912


//--------------------- SYMBOLS --------------------------

	.type		.nv.reservedSmem.offset0,@object
	.size		.nv.reservedSmem.offset0,0x4
	.type		.nv.reservedSmem.cap,@object
	.size		.nv.reservedSmem.cap,0x4
